//
// Generated by NVIDIA NVVM Compiler
//
// Compiler Build ID: CL-36424714
// Cuda compilation tools, release 13.0, V13.0.88
// Based on NVVM 20.0.0
//

.version 9.0
.target sm_100
.address_size 64

	// .globl	_Z16blendKernelBatchPhS_iii

.visible .entry _Z16blendKernelBatchPhS_iii(
	.param .u64 .ptr .align 1 _Z16blendKernelBatchPhS_iii_param_0,
	.param .u64 .ptr .align 1 _Z16blendKernelBatchPhS_iii_param_1,
	.param .u32 _Z16blendKernelBatchPhS_iii_param_2,
	.param .u32 _Z16blendKernelBatchPhS_iii_param_3,
	.param .u32 _Z16blendKernelBatchPhS_iii_param_4
)
{
	.reg .pred 	%p<35>;
	.reg .b16 	%rs<8>;
	.reg .b32 	%r<175>;
	.reg .b64 	%rd<25>;

	ld.param.u64 	%rd3, [_Z16blendKernelBatchPhS_iii_param_0];
	ld.param.u64 	%rd2, [_Z16blendKernelBatchPhS_iii_param_1];
	ld.param.u32 	%r80, [_Z16blendKernelBatchPhS_iii_param_2];
	ld.param.u32 	%r82, [_Z16blendKernelBatchPhS_iii_param_3];
	ld.param.u32 	%r83, [_Z16blendKernelBatchPhS_iii_param_4];
	cvta.to.global.u64 	%rd1, %rd3;
	mov.u32 	%r1, %ctaid.z;
	mov.u32 	%r84, %ctaid.x;
	mov.u32 	%r85, %ntid.x;
	mov.u32 	%r86, %tid.x;
	mad.lo.s32 	%r2, %r84, %r85, %r86;
	mov.u32 	%r87, %ctaid.y;
	mov.u32 	%r88, %ntid.y;
	mov.u32 	%r89, %tid.y;
	mad.lo.s32 	%r90, %r87, %r88, %r89;
	setp.ge.s32 	%p3, %r2, %r80;
	setp.ge.s32 	%p4, %r90, %r82;
	or.pred  	%p5, %p3, %p4;
	setp.ge.s32 	%p6, %r1, %r83;
	or.pred  	%p7, %p5, %p6;
	@%p7 bra 	$L__BB0_20;
	setp.eq.s32 	%p8, %r90, 0;
	add.s32 	%r92, %r90, -1;
	mul.lo.s32 	%r4, %r92, %r80;
	setp.lt.s32 	%p9, %r2, 1;
	mov.b32 	%r143, 0;
	or.pred  	%p10, %p9, %p8;
	mov.u32 	%r144, %r143;
	mov.u32 	%r145, %r143;
	mov.u32 	%r146, %r143;
	@%p10 bra 	$L__BB0_3;
	add.s32 	%r94, %r2, %r4;
	mad.lo.s32 	%r95, %r94, 3, -3;
	cvt.s64.s32 	%rd4, %r95;
	add.s64 	%rd5, %rd1, %rd4;
	ld.global.u8 	%r143, [%rd5];
	ld.global.u8 	%r144, [%rd5+1];
	ld.global.u8 	%r145, [%rd5+2];
	mov.b32 	%r146, 1;
$L__BB0_3:
	setp.eq.s32 	%p11, %r90, 0;
	setp.lt.s32 	%p12, %r2, 0;
	or.pred  	%p13, %p12, %p11;
	@%p13 bra 	$L__BB0_5;
	add.s32 	%r96, %r2, %r4;
	mul.lo.s32 	%r97, %r96, 3;
	cvt.s64.s32 	%rd6, %r97;
	add.s64 	%rd7, %rd1, %rd6;
	ld.global.u8 	%r98, [%rd7];
	add.s32 	%r143, %r143, %r98;
	ld.global.u8 	%r99, [%rd7+1];
	add.s32 	%r144, %r144, %r99;
	ld.global.u8 	%r100, [%rd7+2];
	add.s32 	%r145, %r145, %r100;
	add.s32 	%r146, %r146, 1;
$L__BB0_5:
	setp.eq.s32 	%p14, %r90, 0;
	add.s32 	%r20, %r2, 1;
	setp.lt.s32 	%p15, %r2, -1;
	or.pred  	%p16, %p15, %p14;
	setp.ge.s32 	%p17, %r20, %r80;
	or.pred  	%p18, %p17, %p16;
	@%p18 bra 	$L__BB0_7;
	add.s32 	%r101, %r20, %r4;
	mul.lo.s32 	%r102, %r101, 3;
	cvt.s64.s32 	%rd8, %r102;
	add.s64 	%rd9, %rd1, %rd8;
	ld.global.u8 	%r103, [%rd9];
	add.s32 	%r143, %r143, %r103;
	ld.global.u8 	%r104, [%rd9+1];
	add.s32 	%r144, %r144, %r104;
	ld.global.u8 	%r105, [%rd9+2];
	add.s32 	%r145, %r145, %r105;
	add.s32 	%r146, %r146, 1;
$L__BB0_7:
	setp.gt.s32 	%p19, %r2, 0;
	mul.lo.s32 	%r29, %r90, %r80;
	setp.le.s32 	%p20, %r2, %r80;
	and.pred  	%p1, %p20, %p19;
	not.pred 	%p21, %p1;
	@%p21 bra 	$L__BB0_9;
	add.s32 	%r106, %r2, %r29;
	mad.lo.s32 	%r107, %r106, 3, -3;
	cvt.s64.s32 	%rd10, %r107;
	add.s64 	%rd11, %rd1, %rd10;
	ld.global.u8 	%r108, [%rd11];
	add.s32 	%r143, %r143, %r108;
	ld.global.u8 	%r109, [%rd11+1];
	add.s32 	%r144, %r144, %r109;
	ld.global.u8 	%r110, [%rd11+2];
	add.s32 	%r145, %r145, %r110;
	add.s32 	%r146, %r146, 1;
$L__BB0_9:
	setp.lt.s32 	%p22, %r2, 0;
	@%p22 bra 	$L__BB0_11;
	add.s32 	%r111, %r2, %r29;
	mul.lo.s32 	%r112, %r111, 3;
	cvt.s64.s32 	%rd12, %r112;
	add.s64 	%rd13, %rd1, %rd12;
	ld.global.u8 	%r113, [%rd13];
	add.s32 	%r143, %r143, %r113;
	ld.global.u8 	%r114, [%rd13+1];
	add.s32 	%r144, %r144, %r114;
	ld.global.u8 	%r115, [%rd13+2];
	add.s32 	%r145, %r145, %r115;
	add.s32 	%r146, %r146, 1;
$L__BB0_11:
	setp.lt.s32 	%p23, %r20, %r80;
	setp.gt.s32 	%p24, %r2, -2;
	and.pred  	%p2, %p23, %p24;
	not.pred 	%p25, %p2;
	@%p25 bra 	$L__BB0_13;
	add.s32 	%r116, %r20, %r29;
	mul.lo.s32 	%r117, %r116, 3;
	cvt.s64.s32 	%rd14, %r117;
	add.s64 	%rd15, %rd1, %rd14;
	ld.global.u8 	%r118, [%rd15];
	add.s32 	%r143, %r143, %r118;
	ld.global.u8 	%r119, [%rd15+1];
	add.s32 	%r144, %r144, %r119;
	ld.global.u8 	%r120, [%rd15+2];
	add.s32 	%r145, %r145, %r120;
	add.s32 	%r146, %r146, 1;
$L__BB0_13:
	add.s32 	%r54, %r90, 1;
	setp.ge.u32 	%p26, %r54, %r82;
	add.s32 	%r55, %r29, %r80;
	or.pred  	%p28, %p21, %p26;
	@%p28 bra 	$L__BB0_15;
	add.s32 	%r121, %r2, %r55;
	mad.lo.s32 	%r122, %r121, 3, -3;
	cvt.s64.s32 	%rd16, %r122;
	add.s64 	%rd17, %rd1, %rd16;
	ld.global.u8 	%r123, [%rd17];
	add.s32 	%r143, %r143, %r123;
	ld.global.u8 	%r124, [%rd17+1];
	add.s32 	%r144, %r144, %r124;
	ld.global.u8 	%r125, [%rd17+2];
	add.s32 	%r145, %r145, %r125;
	add.s32 	%r146, %r146, 1;
$L__BB0_15:
	setp.ge.u32 	%p29, %r54, %r82;
	setp.lt.s32 	%p30, %r2, 0;
	or.pred  	%p31, %p30, %p29;
	@%p31 bra 	$L__BB0_17;
	add.s32 	%r126, %r2, %r55;
	mul.lo.s32 	%r127, %r126, 3;
	cvt.s64.s32 	%rd18, %r127;
	add.s64 	%rd19, %rd1, %rd18;
	ld.global.u8 	%r128, [%rd19];
	add.s32 	%r143, %r143, %r128;
	ld.global.u8 	%r129, [%rd19+1];
	add.s32 	%r144, %r144, %r129;
	ld.global.u8 	%r130, [%rd19+2];
	add.s32 	%r145, %r145, %r130;
	add.s32 	%r146, %r146, 1;
$L__BB0_17:
	setp.ge.u32 	%p32, %r54, %r82;
	or.pred  	%p34, %p25, %p32;
	@%p34 bra 	$L__BB0_19;
	add.s32 	%r131, %r20, %r55;
	mul.lo.s32 	%r132, %r131, 3;
	cvt.s64.s32 	%rd20, %r132;
	add.s64 	%rd21, %rd1, %rd20;
	ld.global.u8 	%r133, [%rd21];
	add.s32 	%r143, %r143, %r133;
	ld.global.u8 	%r134, [%rd21+1];
	add.s32 	%r144, %r144, %r134;
	ld.global.u8 	%r135, [%rd21+2];
	add.s32 	%r145, %r145, %r135;
	add.s32 	%r146, %r146, 1;
$L__BB0_19:
	mad.lo.s32 	%r136, %r82, %r1, %r90;
	mad.lo.s32 	%r137, %r136, %r80, %r2;
	mul.lo.s32 	%r138, %r137, 3;
	cvt.u16.u32 	%rs1, %r143;
	cvt.u16.u32 	%rs2, %r146;
	div.u16 	%rs3, %rs1, %rs2;
	cvt.s64.s32 	%rd22, %r138;
	cvta.to.global.u64 	%rd23, %rd2;
	add.s64 	%rd24, %rd23, %rd22;
	st.global.u8 	[%rd24], %rs3;
	cvt.u16.u32 	%rs4, %r144;
	div.u16 	%rs5, %rs4, %rs2;
	st.global.u8 	[%rd24+1], %rs5;
	cvt.u16.u32 	%rs6, %r145;
	div.u16 	%rs7, %rs6, %rs2;
	st.global.u8 	[%rd24+2], %rs7;
$L__BB0_20:
	ret;

}


// ===== COMPILED SASS (sm_100) =====

	.target	sm_100

	.elftype	@"ET_EXEC"


//--------------------- .note.nv.tkinfo           --------------------------
	.section	.note.nv.tkinfo,"",@"SHT_NOTE"
	.sectionflags	@"SHF_NOTE_NV_TKINFO"
	.tkinfo
        /*0018*/ 	.word	0x00000002
        /*0030*/ 	.string	""
        /*0030*/ 	.string	"ptxas"
        /*0030*/ 	.string	"Cuda compilation tools, release 13.0, V13.0.88"
        /*0030*/ 	.string	"Build cuda_13.0.r13.0/compiler.36424714_0"
        /*0030*/ 	.string	"-arch sm_100 -m 64 "



//--------------------- .note.nv.cuinfo           --------------------------
	.section	.note.nv.cuinfo,"",@"SHT_NOTE"
	.sectionflags	@"SHF_NOTE_NV_CUINFO"
        /*0018*/ 	.short	0x0002
        /*001a*/ 	.short	0x0064
        /*001c*/ 	.short	0x0082
	.zero		2


//--------------------- .nv.info                  --------------------------
	.section	.nv.info,"",@"SHT_CUDA_INFO"
	.align	4


	//----- nvinfo : EIATTR_REGCOUNT
	.align		4
        /*0000*/ 	.byte	0x04, 0x2f
        /*0002*/ 	.short	(.L_1 - .L_0)
	.align		4
.L_0:
        /*0004*/ 	.word	index@(_Z16blendKernelBatchPhS_iii)
        /*0008*/ 	.word	0x00000020


	//----- nvinfo : EIATTR_FRAME_SIZE
	.align		4
.L_1:
        /*000c*/ 	.byte	0x04, 0x11
        /*000e*/ 	.short	(.L_3 - .L_2)
	.align		4
.L_2:
        /*0010*/ 	.word	index@($__internal_0_$__cuda_sm20_div_u16)
        /*0014*/ 	.word	0x00000000


	//----- nvinfo : EIATTR_FRAME_SIZE
	.align		4
.L_3:
        /*0018*/ 	.byte	0x04, 0x11
        /*001a*/ 	.short	(.L_5 - .L_4)
	.align		4
.L_4:
        /*001c*/ 	.word	index@(_Z16blendKernelBatchPhS_iii)
        /*0020*/ 	.word	0x00000000


	//----- nvinfo : EIATTR_MIN_STACK_SIZE
	.align		4
.L_5:
        /*0024*/ 	.byte	0x04, 0x12
        /*0026*/ 	.short	(.L_7 - .L_6)
	.align		4
.L_6:
        /*0028*/ 	.word	index@(_Z16blendKernelBatchPhS_iii)
        /*002c*/ 	.word	0x00000000
.L_7:


//--------------------- .nv.compat                --------------------------
	.section	.nv.compat,"",@"SHT_CUDA_COMPAT_INFO"
	.align	4
        /*0000*/ 	.byte	0x02, 0x09, 0x00, 0x00, 0x02, 0x02, 0x01, 0x00, 0x02, 0x05, 0x05, 0x00, 0x03, 0x07, 0x01, 0x01
        /*0010*/ 	.byte	0x02, 0x03, 0x00, 0x00, 0x02, 0x06, 0x01, 0x00, 0x04, 0x0b, 0x08, 0x00, 0x01, 0x00, 0x00, 0x00
        /*0020*/ 	.byte	0x00, 0x00, 0x00, 0x00


//--------------------- .nv.info._Z16blendKernelBatchPhS_iii --------------------------
	.section	.nv.info._Z16blendKernelBatchPhS_iii,"",@"SHT_CUDA_INFO"
	.sectionflags	@""
	.align	4


	//----- nvinfo : EIATTR_CUDA_API_VERSION
	.align		4
        /*0000*/ 	.byte	0x04, 0x37
        /*0002*/ 	.short	(.L_9 - .L_8)
.L_8:
        /*0004*/ 	.word	0x00000082


	//----- nvinfo : EIATTR_KPARAM_INFO
	.align		4
.L_9:
        /*0008*/ 	.byte	0x04, 0x17
        /*000a*/ 	.short	(.L_11 - .L_10)
.L_10:
        /*000c*/ 	.word	0x00000000
        /*0010*/ 	.short	0x0004
        /*0012*/ 	.short	0x0018
        /*0014*/ 	.byte	0x00, 0xf0, 0x11, 0x00


	//----- nvinfo : EIATTR_KPARAM_INFO
	.align		4
.L_11:
        /*0018*/ 	.byte	0x04, 0x17
        /*001a*/ 	.short	(.L_13 - .L_12)
.L_12:
        /*001c*/ 	.word	0x00000000
        /*0020*/ 	.short	0x0003
        /*0022*/ 	.short	0x0014
        /*0024*/ 	.byte	0x00, 0xf0, 0x11, 0x00


	//----- nvinfo : EIATTR_KPARAM_INFO
	.align		4
.L_13:
        /*0028*/ 	.byte	0x04, 0x17
        /*002a*/ 	.short	(.L_15 - .L_14)
.L_14:
        /*002c*/ 	.word	0x00000000
        /*0030*/ 	.short	0x0002
        /*0032*/ 	.short	0x0010
        /*0034*/ 	.byte	0x00, 0xf0, 0x11, 0x00


	//----- nvinfo : EIATTR_KPARAM_INFO
	.align		4
.L_15:
        /*0038*/ 	.byte	0x04, 0x17
        /*003a*/ 	.short	(.L_17 - .L_16)
.L_16:
        /*003c*/ 	.word	0x00000000
        /*0040*/ 	.short	0x0001
        /*0042*/ 	.short	0x0008
        /*0044*/ 	.byte	0x00, 0xf5, 0x21, 0x00


	//----- nvinfo : EIATTR_KPARAM_INFO
	.align		4
.L_17:
        /*0048*/ 	.byte	0x04, 0x17
        /*004a*/ 	.short	(.L_19 - .L_18)
.L_18:
        /*004c*/ 	.word	0x00000000
        /*0050*/ 	.short	0x0000
        /*0052*/ 	.short	0x0000
        /*0054*/ 	.byte	0x00, 0xf5, 0x21, 0x00


	//----- nvinfo : EIATTR_SPARSE_MMA_MASK
	.align		4
.L_19:
        /*0058*/ 	.byte	0x03, 0x50
        /*005a*/ 	.short	0x0000


	//----- nvinfo : EIATTR_MAXREG_COUNT
	.align		4
        /*005c*/ 	.byte	0x03, 0x1b
        /*005e*/ 	.short	0x00ff


	//----- nvinfo : EIATTR_MERCURY_ISA_VERSION
	.align		4
        /*0060*/ 	.byte	0x03, 0x5f
        /*0062*/ 	.short	0x0101


	//----- nvinfo : EIATTR_VRC_CTA_INIT_COUNT
	.align		4
        /*0064*/ 	.byte	0x02, 0x4a
	.zero		1
	.zero		1


	//----- nvinfo : EIATTR_EXIT_INSTR_OFFSETS
	.align		4
        /*0068*/ 	.byte	0x04, 0x1c
        /*006a*/ 	.short	(.L_21 - .L_20)


	//   ....[0]....
.L_20:
        /*006c*/ 	.word	0x000000f0


	//   ....[1]....
        /*0070*/ 	.word	0x00000b10


	//----- nvinfo : EIATTR_CRS_STACK_SIZE
	.align		4
.L_21:
        /*0074*/ 	.byte	0x04, 0x1e
        /*0076*/ 	.short	(.L_23 - .L_22)
.L_22:
        /*0078*/ 	.word	0x00000000


	//----- nvinfo : EIATTR_CBANK_PARAM_SIZE
	.align		4
.L_23:
        /*007c*/ 	.byte	0x03, 0x19
        /*007e*/ 	.short	0x001c


	//----- nvinfo : EIATTR_PARAM_CBANK
	.align		4
        /*0080*/ 	.byte	0x04, 0x0a
        /*0082*/ 	.short	(.L_25 - .L_24)
	.align		4
.L_24:
        /*0084*/ 	.word	index@(.nv.constant0._Z16blendKernelBatchPhS_iii)
        /*0088*/ 	.short	0x0380
        /*008a*/ 	.short	0x001c


	//----- nvinfo : EIATTR_SW_WAR
	.align		4
.L_25:
        /*008c*/ 	.byte	0x04, 0x36
        /*008e*/ 	.short	(.L_27 - .L_26)
.L_26:
        /*0090*/ 	.word	0x00000008
.L_27:


//--------------------- .nv.callgraph             --------------------------
	.section	.nv.callgraph,"",@"SHT_CUDA_CALLGRAPH"
	.align	4
	.sectionentsize	8
	.align		4
        /*0000*/ 	.word	0x00000000
	.align		4
        /*0004*/ 	.word	0xffffffff
	.align		4
        /*0008*/ 	.word	0x00000000
	.align		4
        /*000c*/ 	.word	0xfffffffe
	.align		4
        /*0010*/ 	.word	0x00000000
	.align		4
        /*0014*/ 	.word	0xfffffffd
	.align		4
        /*0018*/ 	.word	0x00000000
	.align		4
        /*001c*/ 	.word	0xfffffffc


//--------------------- .text._Z16blendKernelBatchPhS_iii --------------------------
	.section	.text._Z16blendKernelBatchPhS_iii,"ax",@progbits
	.align	128
        .global         _Z16blendKernelBatchPhS_iii
        .type           _Z16blendKernelBatchPhS_iii,@function
        .size           _Z16blendKernelBatchPhS_iii,(.L_x_1 - _Z16blendKernelBatchPhS_iii)
        .other          _Z16blendKernelBatchPhS_iii,@"STO_CUDA_ENTRY STV_DEFAULT"
_Z16blendKernelBatchPhS_iii:
.text._Z16blendKernelBatchPhS_iii:
[----:B------:R-:W-:Y:S01]  /*0000*/  LDC R1, c[0x0][0x37c] ;  /* 0x0000df00ff017b82 */ /* 0x000fe20000000800 */
[----:B------:R-:W0:Y:S07]  /*0010*/  S2R R2, SR_TID.Y ;  /* 0x0000000000027919 */ /* 0x000e2e0000002200 */
[----:B------:R-:W1:Y:S01]  /*0020*/  LDC R7, c[0x0][0x360] ;  /* 0x0000d800ff077b82 */ /* 0x000e620000000800 */
[----:B------:R-:W1:Y:S07]  /*0030*/  S2R R0, SR_TID.X ;  /* 0x0000000000007919 */ /* 0x000e6e0000002100 */
[----:B------:R-:W0:Y:S08]  /*0040*/  S2UR UR6, SR_CTAID.Y ;  /* 0x00000000000679c3 */ /* 0x000e300000002600 */
[----:B------:R-:W0:Y:S08]  /*0050*/  LDC R3, c[0x0][0x364] ;  /* 0x0000d900ff037b82 */ /* 0x000e300000000800 */
[----:B------:R-:W1:Y:S08]  /*0060*/  S2UR UR5, SR_CTAID.X ;  /* 0x00000000000579c3 */ /* 0x000e700000002500 */
[----:B------:R-:W2:Y:S08]  /*0070*/  LDC.64 R14, c[0x0][0x390] ;  /* 0x0000e400ff0e7b82 */ /* 0x000eb00000000a00 */
[----:B------:R-:W3:Y:S01]  /*0080*/  S2UR UR4, SR_CTAID.Z ;  /* 0x00000000000479c3 */ /* 0x000ee20000002700 */
[----:B0-----:R-:W-:-:S07]  /*0090*/  IMAD R3, R3, UR6, R2 ;  /* 0x0000000603037c24 */ /* 0x001fce000f8e0202 */
[----:B------:R-:W3:Y:S01]  /*00a0*/  LDC R4, c[0x0][0x398] ;  /* 0x0000e600ff047b82 */ /* 0x000ee20000000800 */
[----:B-1----:R-:W-:Y:S01]  /*00b0*/  IMAD R7, R7, UR5, R0 ;  /* 0x0000000507077c24 */ /* 0x002fe2000f8e0200 */
[----:B--2---:R-:W-:-:S04]  /*00c0*/  ISETP.GE.AND P0, PT, R3, R15, PT ;  /* 0x0000000f0300720c */ /* 0x004fc80003f06270 */
[----:B------:R-:W-:-:S04]  /*00d0*/  ISETP.GE.OR P0, PT, R7, R14, P0 ;  /* 0x0000000e0700720c */ /* 0x000fc80000706670 */
[----:B---3--:R-:W-:-:S13]  /*00e0*/  ISETP.LE.OR P0, PT, R4, UR4, P0 ;  /* 0x0000000404007c0c */ /* 0x008fda0008703670 */
[----:B------:R-:W-:Y:S05]  /*00f0*/  @P0 EXIT ;  /* 0x000000000000094d */ /* 0x000fea0003800000 */
[----:B------:R-:W-:Y:S01]  /*0100*/  ISETP.NE.AND P0, PT, R3, RZ, PT ;  /* 0x000000ff0300720c */ /* 0x000fe20003f05270 */
[C---:B------:R-:W-:Y:S01]  /*0110*/  VIADD R5, R7.reuse, 0x1 ;  /* 0x0000000107057836 */ /* 0x040fe20000000000 */
[----:B------:R-:W-:Y:S01]  /*0120*/  ISETP.GT.AND P1, PT, R7, RZ, PT ;  /* 0x000000ff0700720c */ /* 0x000fe20003f24270 */
[----:B------:R-:W-:Y:S01]  /*0130*/  VIADD R0, R3, 0xffffffff ;  /* 0xffffffff03007836 */ /* 0x000fe20000000000 */
[----:B------:R-:W-:Y:S01]  /*0140*/  ISETP.LT.OR P6, PT, R7, 0x1, !P0 ;  /* 0x000000010700780c */ /* 0x000fe200047c1670 */
[----:B------:R-:W-:Y:S01]  /*0150*/  VIADD R26, R3, 0x1 ;  /* 0x00000001031a7836 */ /* 0x000fe20000000000 */
[C---:B------:R-:W-:Y:S01]  /*0160*/  ISETP.LT.OR P5, PT, R7.reuse, RZ, !P0 ;  /* 0x000000ff0700720c */ /* 0x040fe200047a1670 */
[----:B------:R-:W0:Y:S01]  /*0170*/  LDCU.64 UR6, c[0x0][0x358] ;  /* 0x00006b00ff0677ac */ /* 0x000e220008000a00 */
[C---:B------:R-:W-:Y:S02]  /*0180*/  ISETP.LT.OR P0, PT, R7.reuse, -0x1, !P0 ;  /* 0xffffffff0700780c */ /* 0x040fe40004701670 */
[----:B------:R-:W-:-:S02]  /*0190*/  ISETP.LE.AND P1, PT, R7, R14, P1 ;  /* 0x0000000e0700720c */ /* 0x000fc40000f23270 */
[-C--:B------:R-:W-:Y:S02]  /*01a0*/  ISETP.GE.OR P0, PT, R5, R14.reuse, P0 ;  /* 0x0000000e0500720c */ /* 0x080fe40000706670 */
[C---:B------:R-:W-:Y:S02]  /*01b0*/  ISETP.GE.AND P2, PT, R7.reuse, RZ, PT ;  /* 0x000000ff0700720c */ /* 0x040fe40003f46270 */
[----:B------:R-:W-:Y:S01]  /*01c0*/  ISETP.GT.AND P3, PT, R7, -0x2, PT ;  /* 0xfffffffe0700780c */ /* 0x000fe20003f64270 */
[----:B------:R-:W1:Y:S01]  /*01d0*/  @!P6 LDC.64 R10, c[0x0][0x380] ;  /* 0x0000e000ff0aeb82 */ /* 0x000e620000000a00 */
[----:B------:R-:W-:Y:S01]  /*01e0*/  @!P6 IMAD.MOV.U32 R13, RZ, RZ, 0x3 ;  /* 0x00000003ff0de424 */ /* 0x000fe200078e00ff */
[----:B------:R-:W-:Y:S01]  /*01f0*/  P2R R18, PR, RZ, 0x20 ;  /* 0x00000020ff127803 */ /* 0x000fe20000000000 */
[CCC-:B------:R-:W-:Y:S01]  /*0200*/  @!P6 IMAD R2, R0.reuse, R14.reuse, R7.reuse ;  /* 0x0000000e0002e224 */ /* 0x1c0fe200078e0207 */
[-C--:B------:R-:W-:Y:S01]  /*0210*/  ISETP.LT.AND P3, PT, R5, R14.reuse, P3 ;  /* 0x0000000e0500720c */ /* 0x080fe20001f61270 */
[-C--:B------:R-:W-:Y:S01]  /*0220*/  @!P5 IMAD R6, R0, R14.reuse, R7 ;  /* 0x0000000e0006d224 */ /* 0x080fe200078e0207 */
[----:B------:R-:W-:Y:S01]  /*0230*/  P2R R4, PR, RZ, 0x40 ;  /* 0x00000040ff047803 */ /* 0x000fe20000000000 */
[----:B------:R-:W-:Y:S01]  /*0240*/  @!P6 IMAD R2, R2, R13, -0x3 ;  /* 0xfffffffd0202e424 */ /* 0x000fe200078e020d */
[----:B------:R-:W2:Y:S01]  /*0250*/  @!P5 LDC.64 R8, c[0x0][0x380] ;  /* 0x0000e000ff08db82 */ /* 0x000ea20000000a00 */
[----:B------:R-:W-:-:S02]  /*0260*/  @!P0 IMAD R0, R0, R14, R5 ;  /* 0x0000000e00008224 */ /* 0x000fc400078e0205 */
[----:B------:R-:W-:Y:S02]  /*0270*/  @P1 IMAD.MOV.U32 R19, RZ, RZ, 0x3 ;  /* 0x00000003ff131424 */ /* 0x000fe400078e00ff */
[----:B------:R-:W-:-:S03]  /*0280*/  @!P0 IMAD R0, R0, 0x3, RZ ;  /* 0x0000000300008824 */ /* 0x000fc600078e02ff */
[----:B------:R-:W3:Y:S08]  /*0290*/  @!P0 LDC.64 R16, c[0x0][0x380] ;  /* 0x0000e000ff108b82 */ /* 0x000ef00000000a00 */
[----:B------:R-:W4:Y:S01]  /*02a0*/  @P1 LDC.64 R12, c[0x0][0x380] ;  /* 0x0000e000ff0c1b82 */ /* 0x000f220000000a00 */
[----:B-1----:R-:W-:-:S04]  /*02b0*/  @!P6 IADD3 R10, P4, PT, R2, R10, RZ ;  /* 0x0000000a020ae210 */ /* 0x002fc80007f9e0ff */
[----:B------:R-:W-:Y:S01]  /*02c0*/  @!P6 LEA.HI.X.SX32 R11, R2, R11, 0x1, P4 ;  /* 0x0000000b020be211 */ /* 0x000fe200020f0eff */
[----:B------:R-:W-:Y:S02]  /*02d0*/  @!P5 IMAD R2, R6, 0x3, RZ ;  /* 0x000000030602d824 */ /* 0x000fe400078e02ff */
[----:B------:R-:W1:Y:S01]  /*02e0*/  @P2 LDC.64 R22, c[0x0][0x380] ;  /* 0x0000e000ff162b82 */ /* 0x000e620000000a00 */
[C-C-:B------:R-:W-:Y:S02]  /*02f0*/  @P1 IMAD R6, R3.reuse, R14, R7.reuse ;  /* 0x0000000e03061224 */ /* 0x140fe400078e0207 */
[----:B--2---:R-:W-:Y:S02]  /*0300*/  @!P5 IADD3 R8, P4, PT, R2, R8, RZ ;  /* 0x000000080208d210 */ /* 0x004fe40007f9e0ff */
[----:B------:R-:W-:Y:S02]  /*0310*/  @P1 IMAD R6, R6, R19, -0x3 ;  /* 0xfffffffd06061424 */ /* 0x000fe400078e0213 */
[----:B------:R-:W-:Y:S01]  /*0320*/  @!P5 LEA.HI.X.SX32 R9, R2, R9, 0x1, P4 ;  /* 0x000000090209d211 */ /* 0x000fe200020f0eff */
[----:B------:R-:W2:Y:S01]  /*0330*/  @P3 LDC.64 R20, c[0x0][0x380] ;  /* 0x0000e000ff143b82 */ /* 0x000ea20000000a00 */
[----:B---3--:R-:W-:Y:S01]  /*0340*/  @!P0 IADD3 R16, P4, PT, R0, R16, RZ ;  /* 0x0000001000108210 */ /* 0x008fe20007f9e0ff */
[----:B------:R-:W-:-:S03]  /*0350*/  @P2 IMAD R19, R3, R14, R7 ;  /* 0x0000000e03132224 */ /* 0x000fc600078e0207 */
[----:B------:R-:W-:Y:S02]  /*0360*/  @!P0 LEA.HI.X.SX32 R17, R0, R17, 0x1, P4 ;  /* 0x0000001100118211 */ /* 0x000fe400020f0eff */
[----:B------:R-:W-:Y:S02]  /*0370*/  P2R R0, PR, RZ, 0x1 ;  /* 0x00000001ff007803 */ /* 0x000fe40000000000 */
[----:B------:R-:W-:Y:S01]  /*0380*/  ISETP.NE.AND P0, PT, R18, RZ, PT ;  /* 0x000000ff1200720c */ /* 0x000fe20003f05270 */
[----:B------:R-:W-:Y:S01]  /*0390*/  @P2 IMAD R18, R19, 0x3, RZ ;  /* 0x0000000313122824 */ /* 0x000fe200078e02ff */
[C---:B----4-:R-:W-:Y:S01]  /*03a0*/  @P1 IADD3 R12, P4, PT, R6.reuse, R12, RZ ;  /* 0x0000000c060c1210 */ /* 0x050fe20007f9e0ff */
[----:B------:R-:W-:Y:S01]  /*03b0*/  @P3 IMAD R19, R3, R14, R5 ;  /* 0x0000000e03133224 */ /* 0x000fe200078e0205 */
[----:B------:R-:W-:Y:S02]  /*03c0*/  P2R R2, PR, RZ, 0x1 ;  /* 0x00000001ff027803 */ /* 0x000fe40000000000 */
[----:B------:R-:W-:Y:S01]  /*03d0*/  @P1 LEA.HI.X.SX32 R13, R6, R13, 0x1, P4 ;  /* 0x0000000d060d1211 */ /* 0x000fe200020f0eff */
[----:B------:R-:W-:Y:S01]  /*03e0*/  @P3 IMAD R19, R19, 0x3, RZ ;  /* 0x0000000313133824 */ /* 0x000fe200078e02ff */
[----:B-1----:R-:W-:Y:S01]  /*03f0*/  @P2 IADD3 R22, P4, PT, R18, R22, RZ ;  /* 0x0000001612162210 */ /* 0x002fe20007f9e0ff */
[----:B------:R-:W-:Y:S01]  /*0400*/  IMAD R6, R3, R14, R14 ;  /* 0x0000000e03067224 */ /* 0x000fe200078e020e */
[----:B------:R-:W-:-:S02]  /*0410*/  ISETP.NE.AND P0, PT, R4, RZ, PT ;  /* 0x000000ff0400720c */ /* 0x000fc40003f05270 */
[----:B------:R-:W-:Y:S02]  /*0420*/  @P2 LEA.HI.X.SX32 R23, R18, R23, 0x1, P4 ;  /* 0x0000001712172211 */ /* 0x000fe400020f0eff */
[----:B------:R-:W-:Y:S02]  /*0430*/  P2R R4, PR, RZ, 0x1 ;  /* 0x00000001ff047803 */ /* 0x000fe40000000000 */
[----:B--2---:R-:W-:-:S04]  /*0440*/  @P3 IADD3 R20, P4, PT, R19, R20, RZ ;  /* 0x0000001413143210 */ /* 0x004fc80007f9e0ff */
[----:B------:R-:W-:Y:S02]  /*0450*/  @P3 LEA.HI.X.SX32 R21, R19, R21, 0x1, P4 ;  /* 0x0000001513153211 */ /* 0x000fe400020f0eff */
[----:B------:R-:W-:-:S13]  /*0460*/  ISETP.GE.U32.OR P4, PT, R26, R15, !P1 ;  /* 0x0000000f1a00720c */ /* 0x000fda0004f86470 */
[----:B------:R-:W1:Y:S01]  /*0470*/  @!P4 LDC.64 R18, c[0x0][0x380] ;  /* 0x0000e000ff12cb82 */ /* 0x000e620000000a00 */
[----:B------:R-:W-:Y:S02]  /*0480*/  @!P4 IMAD.IADD R24, R7, 0x1, R6 ;  /* 0x000000010718c824 */ /* 0x000fe400078e0206 */
[----:B------:R-:W-:-:S04]  /*0490*/  @!P4 IMAD.MOV.U32 R25, RZ, RZ, 0x3 ;  /* 0x00000003ff19c424 */ /* 0x000fc800078e00ff */
[----:B------:R-:W-:-:S05]  /*04a0*/  @!P4 IMAD R24, R24, R25, -0x3 ;  /* 0xfffffffd1818c424 */ /* 0x000fca00078e0219 */
[----:B-1----:R-:W-:-:S04]  /*04b0*/  @!P4 IADD3 R18, P5, PT, R24, R18, RZ ;  /* 0x000000121812c210 */ /* 0x002fc80007fbe0ff */
[----:B------:R-:W-:Y:S02]  /*04c0*/  @!P4 LEA.HI.X.SX32 R19, R24, R19, 0x1, P5 ;  /* 0x000000131813c211 */ /* 0x000fe400028f0eff */
[----:B------:R-:W-:-:S04]  /*04d0*/  ISETP.GE.U32.AND P5, PT, R26, R15, PT ;  /* 0x0000000f1a00720c */ /* 0x000fc80003fa6070 */
[----:B------:R-:W-:-:S13]  /*04e0*/  ISETP.LT.OR P5, PT, R7, RZ, P5 ;  /* 0x000000ff0700720c */ /* 0x000fda0002fa1670 */
[----:B------:R-:W1:Y:S01]  /*04f0*/  @!P5 LDC.64 R24, c[0x0][0x380] ;  /* 0x0000e000ff18db82 */ /* 0x000e620000000a00 */
[----:B------:R-:W-:-:S04]  /*0500*/  @!P5 IMAD.IADD R27, R7, 0x1, R6 ;  /* 0x00000001071bd824 */ /* 0x000fc800078e0206 */
[----:B------:R-:W-:-:S05]  /*0510*/  @!P5 IMAD R27, R27, 0x3, RZ ;  /* 0x000000031b1bd824 */ /* 0x000fca00078e02ff */
[----:B-1----:R-:W-:-:S04]  /*0520*/  @!P5 IADD3 R28, P6, PT, R27, R24, RZ ;  /* 0x000000181b1cd210 */ /* 0x002fc80007fde0ff */
[----:B------:R-:W-:Y:S02]  /*0530*/  @!P5 LEA.HI.X.SX32 R29, R27, R25, 0x1, P6 ;  /* 0x000000191b1dd211 */ /* 0x000fe400030f0eff */
[----:B------:R-:W-:-:S13]  /*0540*/  ISETP.GE.U32.OR P6, PT, R26, R15, !P3 ;  /* 0x0000000f1a00720c */ /* 0x000fda0005fc6470 */
[----:B------:R-:W1:Y:S01]  /*0550*/  @!P6 LDC.64 R24, c[0x0][0x380] ;  /* 0x0000e000ff18eb82 */ /* 0x000e620000000a00 */
[----:B------:R-:W-:Y:S01]  /*0560*/  @!P6 IADD3 R5, PT, PT, R5, R6, RZ ;  /* 0x000000060505e210 */ /* 0x000fe20007ffe0ff */
[----:B------:R-:W-:-:S04]  /*0570*/  IMAD.MOV.U32 R6, RZ, RZ, RZ ;  /* 0x000000ffff067224 */ /* 0x000fc800078e00ff */
[----:B------:R-:W-:-:S05]  /*0580*/  @!P6 IMAD R5, R5, 0x3, RZ ;  /* 0x000000030505e824 */ /* 0x000fca00078e02ff */
[----:B-1----:R-:W-:-:S04]  /*0590*/  @!P6 IADD3 R24, P0, PT, R5, R24, RZ ;  /* 0x000000180518e210 */ /* 0x002fc80007f1e0ff */
[----:B------:R-:W-:Y:S02]  /*05a0*/  @!P6 LEA.HI.X.SX32 R25, R5, R25, 0x1, P0 ;  /* 0x000000190519e211 */ /* 0x000fe400000f0eff */
[----:B------:R-:W-:Y:S02]  /*05b0*/  ISETP.NE.AND P0, PT, R4, RZ, PT ;  /* 0x000000ff0400720c */ /* 0x000fe40003f05270 */
[----:B------:R-:W-:Y:S01]  /*05c0*/  CS2R R4, SRZ ;  /* 0x0000000000047805 */ /* 0x000fe2000001ff00 */
[----:B------:R-:W-:-:S10]  /*05d0*/  IMAD.MOV.U32 R26, RZ, RZ, RZ ;  /* 0x000000ffff1a7224 */ /* 0x000fd400078e00ff */
[----:B0-----:R-:W2:Y:S01]  /*05e0*/  @!P0 LDG.E.U8 R4, desc[UR6][R10.64] ;  /* 0x000000060a048981 */ /* 0x001ea2000c1e1100 */
[----:B------:R-:W-:-:S03]  /*05f0*/  @!P0 IMAD.MOV.U32 R26, RZ, RZ, 0x1 ;  /* 0x00000001ff1a8424 */ /* 0x000fc600078e00ff */
[----:B------:R-:W3:Y:S04]  /*0600*/  @!P0 LDG.E.U8 R6, desc[UR6][R10.64+0x1] ;  /* 0x000001060a068981 */ /* 0x000ee8000c1e1100 */
[----:B------:R-:W4:Y:S01]  /*0610*/  @!P0 LDG.E.U8 R5, desc[UR6][R10.64+0x2] ;  /* 0x000002060a058981 */ /* 0x000f22000c1e1100 */
[----:B------:R-:W-:-:S03]  /*0620*/  ISETP.NE.AND P0, PT, R2, RZ, PT ;  /* 0x000000ff0200720c */ /* 0x000fc60003f05270 */
[----:B------:R-:W5:Y:S10]  /*0630*/  @!P4 LDG.E.U8 R10, desc[UR6][R18.64+0x1] ;  /* 0x00000106120ac981 */ /* 0x000f74000c1e1100 */
[----:B------:R-:W2:Y:S04]  /*0640*/  @!P0 LDG.E.U8 R27, desc[UR6][R8.64] ;  /* 0x00000006081b8981 */ /* 0x000ea8000c1e1100 */
[----:B------:R-:W4:Y:S01]  /*0650*/  @!P0 LDG.E.U8 R2, desc[UR6][R8.64+0x2] ;  /* 0x0000020608028981 */ /* 0x000f22000c1e1100 */
[----:B--2---:R-:W-:-:S03]  /*0660*/  @!P0 IMAD.IADD R4, R4, 0x1, R27 ;  /* 0x0000000104048824 */ /* 0x004fc600078e021b */
[----:B------:R-:W3:Y:S01]  /*0670*/  @!P0 LDG.E.U8 R27, desc[UR6][R8.64+0x1] ;  /* 0x00000106081b8981 */ /* 0x000ee2000c1e1100 */
[----:B------:R-:W-:Y:S01]  /*0680*/  @!P0 IADD3 R26, PT, PT, R26, 0x1, RZ ;  /* 0x000000011a1a8810 */ /* 0x000fe20007ffe0ff */
[----:B----4-:R-:W-:Y:S02]  /*0690*/  @!P0 IMAD.IADD R5, R5, 0x1, R2 ;  /* 0x0000000105058824 */ /* 0x010fe400078e0202 */
[----:B------:R-:W2:Y:S04]  /*06a0*/  @P1 LDG.E.U8 R2, desc[UR6][R12.64] ;  /* 0x000000060c021981 */ /* 0x000ea8000c1e1100 */
[----:B------:R-:W4:Y:S04]  /*06b0*/  @P1 LDG.E.U8 R9, desc[UR6][R12.64+0x1] ;  /* 0x000001060c091981 */ /* 0x000f28000c1e1100 */
[----:B------:R-:W5:Y:S01]  /*06c0*/  @P2 LDG.E.U8 R8, desc[UR6][R22.64+0x2] ;  /* 0x0000020616082981 */ /* 0x000f62000c1e1100 */
[----:B---3--:R-:W-:Y:S01]  /*06d0*/  @!P0 IMAD.IADD R6, R6, 0x1, R27 ;  /* 0x0000000106068824 */ /* 0x008fe200078e021b */
[----:B------:R-:W-:-:S13]  /*06e0*/  ISETP.NE.AND P0, PT, R0, RZ, PT ;  /* 0x000000ff0000720c */ /* 0x000fda0003f05270 */
[----:B------:R-:W3:Y:S04]  /*06f0*/  @!P0 LDG.E.U8 R27, desc[UR6][R16.64] ;  /* 0x00000006101b8981 */ /* 0x000ee8000c1e1100 */
[----:B------:R-:W2:Y:S04]  /*0700*/  @!P0 LDG.E.U8 R0, desc[UR6][R16.64+0x2] ;  /* 0x0000020610008981 */ /* 0x000ea8000c1e1100 */
[----:B------:R-:W4:Y:S04]  /*0710*/  @!P0 LDG.E.U8 R11, desc[UR6][R16.64+0x1] ;  /* 0x00000106100b8981 */ /* 0x000f28000c1e1100 */
[----:B------:R-:W5:Y:S04]  /*0720*/  @!P4 LDG.E.U8 R16, desc[UR6][R18.64] ;  /* 0x000000061210c981 */ /* 0x000f68000c1e1100 */
[----:B------:R-:W5:Y:S04]  /*0730*/  @P3 LDG.E.U8 R17, desc[UR6][R20.64+0x1] ;  /* 0x0000010614113981 */ /* 0x000f68000c1e1100 */
[----:B------:R-:W5:Y:S01]  /*0740*/  @!P4 LDG.E.U8 R18, desc[UR6][R18.64+0x2] ;  /* 0x000002061212c981 */ /* 0x000f62000c1e1100 */
[----:B---3--:R-:W-:-:S03]  /*0750*/  @!P0 IMAD.IADD R4, R4, 0x1, R27 ;  /* 0x0000000104048824 */ /* 0x008fc600078e021b */
[----:B------:R-:W3:Y:S01]  /*0760*/  @P2 LDG.E.U8 R27, desc[UR6][R22.64] ;  /* 0x00000006161b2981 */ /* 0x000ee2000c1e1100 */
[----:B--2---:R-:W-:-:S03]  /*0770*/  @!P0 IMAD.IADD R5, R5, 0x1, R0 ;  /* 0x0000000105058824 */ /* 0x004fc600078e0200 */
[----:B------:R-:W2:Y:S01]  /*0780*/  @P1 LDG.E.U8 R0, desc[UR6][R12.64+0x2] ;  /* 0x000002060c001981 */ /* 0x000ea2000c1e1100 */
[----:B------:R-:W-:-:S03]  /*0790*/  @P1 IMAD.IADD R4, R4, 0x1, R2 ;  /* 0x0000000104041824 */ /* 0x000fc600078e0202 */
[----:B------:R-:W5:Y:S01]  /*07a0*/  @P3 LDG.E.U8 R2, desc[UR6][R20.64] ;  /* 0x0000000614023981 */ /* 0x000f62000c1e1100 */
[----:B----4-:R-:W-:-:S03]  /*07b0*/  @!P0 IMAD.IADD R6, R6, 0x1, R11 ;  /* 0x0000000106068824 */ /* 0x010fc600078e020b */
[----:B------:R-:W4:Y:S04]  /*07c0*/  @P2 LDG.E.U8 R11, desc[UR6][R22.64+0x1] ;  /* 0x00000106160b2981 */ /* 0x000f28000c1e1100 */
[----:B------:R-:W4:Y:S04]  /*07d0*/  @!P5 LDG.E.U8 R12, desc[UR6][R28.64] ;  /* 0x000000061c0cd981 */ /* 0x000f28000c1e1100 */
[----:B------:R-:W4:Y:S04]  /*07e0*/  @P3 LDG.E.U8 R20, desc[UR6][R20.64+0x2] ;  /* 0x0000020614143981 */ /* 0x000f28000c1e1100 */
[----:B------:R-:W4:Y:S04]  /*07f0*/  @!P5 LDG.E.U8 R13, desc[UR6][R28.64+0x1] ;  /* 0x000001061c0dd981 */ /* 0x000f28000c1e1100 */
[----:B------:R-:W4:Y:S04]  /*0800*/  @!P6 LDG.E.U8 R23, desc[UR6][R24.64] ;  /* 0x000000061817e981 */ /* 0x000f28000c1e1100 */
[----:B------:R-:W4:Y:S04]  /*0810*/  @!P6 LDG.E.U8 R22, desc[UR6][R24.64+0x1] ;  /* 0x000001061816e981 */ /* 0x000f28000c1e1100 */
[----:B------:R-:W4:Y:S04]  /*0820*/  @!P5 LDG.E.U8 R28, desc[UR6][R28.64+0x2] ;  /* 0x000002061c1cd981 */ /* 0x000f28000c1e1100 */
[----:B------:R-:W4:Y:S01]  /*0830*/  @!P6 LDG.E.U8 R24, desc[UR6][R24.64+0x2] ;  /* 0x000002061818e981 */ /* 0x000f22000c1e1100 */
[----:B------:R-:W-:-:S04]  /*0840*/  @!P0 VIADD R26, R26, 0x1 ;  /* 0x000000011a1a8836 */ /* 0x000fc80000000000 */
[----:B------:R-:W-:Y:S01]  /*0850*/  @P1 VIADD R26, R26, 0x1 ;  /* 0x000000011a1a1836 */ /* 0x000fe20000000000 */
[----:B------:R-:W-:-:S03]  /*0860*/  @P1 IADD3 R6, PT, PT, R6, R9, RZ ;  /* 0x0000000906061210 */ /* 0x000fc60007ffe0ff */
[----:B------:R-:W-:-:S05]  /*0870*/  @P2 VIADD R26, R26, 0x1 ;  /* 0x000000011a1a2836 */ /* 0x000fca0000000000 */
[----:B------:R-:W-:-:S05]  /*0880*/  @P3 IADD3 R26, PT, PT, R26, 0x1, RZ ;  /* 0x000000011a1a3810 */ /* 0x000fca0007ffe0ff */
[----:B------:R-:W-:Y:S02]  /*0890*/  @!P4 VIADD R26, R26, 0x1 ;  /* 0x000000011a1ac836 */ /* 0x000fe40000000000 */
[----:B------:R-:W-:Y:S02]  /*08a0*/  IMAD R3, R15, UR4, R3 ;  /* 0x000000040f037c24 */ /* 0x000fe4000f8e0203 */
[----:B------:R-:W-:Y:S02]  /*08b0*/  @!P5 VIADD R26, R26, 0x1 ;  /* 0x000000011a1ad836 */ /* 0x000fe40000000000 */
[----:B------:R-:W-:Y:S02]  /*08c0*/  IMAD R3, R3, R14, R7 ;  /* 0x0000000e03037224 */ /* 0x000fe400078e0207 */
[----:B------:R-:W-:Y:S02]  /*08d0*/  @!P6 VIADD R26, R26, 0x1 ;  /* 0x000000011a1ae836 */ /* 0x000fe40000000000 */
[----:B------:R-:W-:-:S02]  /*08e0*/  IMAD R3, R3, 0x3, RZ ;  /* 0x0000000303037824 */ /* 0x000fc400078e02ff */
[----:B---3--:R-:W-:Y:S02]  /*08f0*/  @P2 IMAD.IADD R4, R4, 0x1, R27 ;  /* 0x0000000104042824 */ /* 0x008fe400078e021b */
[----:B--2---:R-:W-:Y:S02]  /*0900*/  @P1 IMAD.IADD R5, R5, 0x1, R0 ;  /* 0x0000000105051824 */ /* 0x004fe400078e0200 */
[----:B-----5:R-:W-:Y:S02]  /*0910*/  @P3 IMAD.IADD R4, R4, 0x1, R2 ;  /* 0x0000000104043824 */ /* 0x020fe400078e0202 */
[----:B------:R-:W-:Y:S02]  /*0920*/  @P2 IMAD.IADD R5, R5, 0x1, R8 ;  /* 0x0000000105052824 */ /* 0x000fe400078e0208 */
[----:B----4-:R-:W-:Y:S02]  /*0930*/  @P2 IMAD.IADD R6, R6, 0x1, R11 ;  /* 0x0000000106062824 */ /* 0x010fe400078e020b */
[----:B------:R-:W-:-:S02]  /*0940*/  @!P4 IMAD.IADD R4, R4, 0x1, R16 ;  /* 0x000000010404c824 */ /* 0x000fc400078e0210 */
[----:B------:R-:W-:Y:S02]  /*0950*/  @P3 IMAD.IADD R6, R6, 0x1, R17 ;  /* 0x0000000106063824 */ /* 0x000fe400078e0211 */
[----:B------:R-:W-:Y:S01]  /*0960*/  @P3 IMAD.IADD R5, R5, 0x1, R20 ;  /* 0x0000000105053824 */ /* 0x000fe200078e0214 */
[----:B------:R-:W-:Y:S01]  /*0970*/  @!P5 IADD3 R4, PT, PT, R4, R12, RZ ;  /* 0x0000000c0404d210 */ /* 0x000fe20007ffe0ff */
[----:B------:R-:W-:Y:S02]  /*0980*/  @!P4 IMAD.IADD R6, R6, 0x1, R10 ;  /* 0x000000010606c824 */ /* 0x000fe400078e020a */
[----:B------:R-:W-:Y:S02]  /*0990*/  @!P4 IMAD.IADD R5, R5, 0x1, R18 ;  /* 0x000000010505c824 */ /* 0x000fe400078e0212 */
[----:B------:R-:W-:Y:S02]  /*09a0*/  @!P5 IMAD.IADD R6, R6, 0x1, R13 ;  /* 0x000000010606d824 */ /* 0x000fe400078e020d */
[----:B------:R-:W-:Y:S01]  /*09b0*/  @!P6 IMAD.IADD R4, R4, 0x1, R23 ;  /* 0x000000010404e824 */ /* 0x000fe200078e0217 */
[----:B------:R-:W-:Y:S01]  /*09c0*/  LOP3.LUT R8, R26, 0xffff, RZ, 0xc0, !PT ;  /* 0x0000ffff1a087812 */ /* 0x000fe200078ec0ff */
[----:B------:R-:W-:-:S03]  /*09d0*/  @!P5 IMAD.IADD R5, R5, 0x1, R28 ;  /* 0x000000010505d824 */ /* 0x000fc600078e021c */
[----:B------:R-:W-:Y:S01]  /*09e0*/  LOP3.LUT R10, R4, 0xffff, RZ, 0xc0, !PT ;  /* 0x0000ffff040a7812 */ /* 0x000fe200078ec0ff */
[----:B------:R-:W-:Y:S01]  /*09f0*/  @!P6 IMAD.IADD R6, R6, 0x1, R22 ;  /* 0x000000010606e824 */ /* 0x000fe200078e0216 */
[----:B------:R-:W-:Y:S02]  /*0a00*/  @!P6 IADD3 R5, PT, PT, R5, R24, RZ ;  /* 0x000000180505e210 */ /* 0x000fe40007ffe0ff */
[----:B------:R-:W-:-:S07]  /*0a10*/  MOV R11, 0xa30 ;  /* 0x00000a30000b7802 */ /* 0x000fce0000000f00 */
[----:B------:R-:W-:Y:S05]  /*0a20*/  CALL.REL.NOINC `($__internal_0_$__cuda_sm20_div_u16) ;  /* 0x00000000003c7944 */ /* 0x000fea0003c00000 */
[----:B------:R-:W0:Y:S01]  /*0a30*/  LDCU.64 UR4, c[0x0][0x388] ;  /* 0x00007100ff0477ac */ /* 0x000e220008000a00 */
[----:B------:R-:W-:Y:S02]  /*0a40*/  LOP3.LUT R10, R6, 0xffff, RZ, 0xc0, !PT ;  /* 0x0000ffff060a7812 */ /* 0x000fe400078ec0ff */
[----:B------:R-:W-:Y:S02]  /*0a50*/  LOP3.LUT R8, R26, 0xffff, RZ, 0xc0, !PT ;  /* 0x0000ffff1a087812 */ /* 0x000fe400078ec0ff */
[----:B0-----:R-:W-:-:S04]  /*0a60*/  IADD3 R2, P0, PT, R3, UR4, RZ ;  /* 0x0000000403027c10 */ /* 0x001fc8000ff1e0ff */
[----:B------:R-:W-:-:S05]  /*0a70*/  LEA.HI.X.SX32 R3, R3, UR5, 0x1, P0 ;  /* 0x0000000503037c11 */ /* 0x000fca00080f0eff */
[----:B------:R0:W-:Y:S01]  /*0a80*/  STG.E.U8 desc[UR6][R2.64], R7 ;  /* 0x0000000702007986 */ /* 0x0001e2000c101106 */
[----:B------:R-:W-:-:S07]  /*0a90*/  MOV R11, 0xab0 ;  /* 0x00000ab0000b7802 */ /* 0x000fce0000000f00 */
[----:B0-----:R-:W-:Y:S05]  /*0aa0*/  CALL.REL.NOINC `($__internal_0_$__cuda_sm20_div_u16) ;  /* 0x00000000001c7944 */ /* 0x001fea0003c00000 */
[----:B------:R0:W-:Y:S01]  /*0ab0*/  STG.E.U8 desc[UR6][R2.64+0x1], R7 ;  /* 0x0000010702007986 */ /* 0x0001e2000c101106 */
[----:B------:R-:W-:Y:S02]  /*0ac0*/  LOP3.LUT R10, R5, 0xffff, RZ, 0xc0, !PT ;  /* 0x0000ffff050a7812 */ /* 0x000fe400078ec0ff */
[----:B------:R-:W-:Y:S02]  /*0ad0*/  LOP3.LUT R8, R26, 0xffff, RZ, 0xc0, !PT ;  /* 0x0000ffff1a087812 */ /* 0x000fe400078ec0ff */
[----:B------:R-:W-:-:S07]  /*0ae0*/  MOV R11, 0xb00 ;  /* 0x00000b00000b7802 */ /* 0x000fce0000000f00 */
[----:B0-----:R-:W-:Y:S05]  /*0af0*/  CALL.REL.NOINC `($__internal_0_$__cuda_sm20_div_u16) ;  /* 0x0000000000087944 */ /* 0x001fea0003c00000 */
[----:B------:R-:W-:Y:S01]  /*0b00*/  STG.E.U8 desc[UR6][R2.64+0x2], R7 ;  /* 0x0000020702007986 */ /* 0x000fe2000c101106 */
[----:B------:R-:W-:Y:S05]  /*0b10*/  EXIT ;  /* 0x000000000000794d */ /* 0x000fea0003800000 */
        .weak           $__internal_0_$__cuda_sm20_div_u16
        .type           $__internal_0_$__cuda_sm20_div_u16,@function
        .size           $__internal_0_$__cuda_sm20_div_u16,(.L_x_1 - $__internal_0_$__cuda_sm20_div_u16)
$__internal_0_$__cuda_sm20_div_u16:
[----:B------:R-:W0:Y:S01]  /*0b20*/  I2F.U16 R0, R8 ;  /* 0x0000000800007306 */ /* 0x000e220000101000 */
[----:B------:R-:W-:Y:S02]  /*0b30*/  IMAD.MOV.U32 R4, RZ, RZ, 0x4b800000 ;  /* 0x4b800000ff047424 */ /* 0x000fe400078e00ff */
[----:B------:R-:W-:Y:S01]  /*0b40*/  IMAD.MOV.U32 R9, RZ, RZ, 0x0 ;  /* 0x00000000ff097424 */ /* 0x000fe200078e00ff */
[C---:B0-----:R-:W-:Y:S02]  /*0b50*/  FSETP.GEU.AND P1, PT, |R0|.reuse, 1.175494350822287508e-38, PT ;  /* 0x008000000000780b */ /* 0x041fe40003f2e200 */
[----:B------:R-:W-:Y:S02]  /*0b60*/  FSETP.GT.AND P0, PT, |R0|, 8.50705917302346158658e+37, PT ;  /* 0x7e8000000000780b */ /* 0x000fe40003f04200 */
[----:B------:R-:W-:-:S04]  /*0b70*/  FSEL R4, R4, 1, !P1 ;  /* 0x3f80000004047808 */ /* 0x000fc80004800000 */
[----:B------:R-:W-:Y:S02]  /*0b80*/  FSEL R7, R4, 0.25, !P0 ;  /* 0x3e80000004077808 */ /* 0x000fe40004000000 */
[----:B------:R-:W-:Y:S01]  /*0b90*/  ISETP.NE.U32.AND P0, PT, R8, RZ, PT ;  /* 0x000000ff0800720c */ /* 0x000fe20003f05070 */
[----:B------:R-:W-:Y:S02]  /*0ba0*/  IMAD.MOV.U32 R8, RZ, RZ, R11 ;  /* 0x000000ffff087224 */ /* 0x000fe400078e000b */
[----:B------:R-:W-:Y:S02]  /*0bb0*/  FMUL R4, R0, R7 ;  /* 0x0000000700047220 */ /* 0x000fe40000400000 */
[----:B------:R-:W-:Y:S08]  /*0bc0*/  I2F.U16.RZ R0, R10 ;  /* 0x0000000a00007306 */ /* 0x000ff0000010d000 */
[----:B------:R-:W0:Y:S02]  /*0bd0*/  MUFU.RCP R4, R4 ;  /* 0x0000000400047308 */ /* 0x000e240000001000 */
[----:B0-----:R-:W-:-:S04]  /*0be0*/  FMUL R7, R7, R4 ;  /* 0x0000000407077220 */ /* 0x001fc80000400000 */
[----:B------:R-:W-:-:S04]  /*0bf0*/  VIADD R7, R7, 0x2 ;  /* 0x0000000207077836 */ /* 0x000fc80000000000 */
[----:B------:R-:W-:-:S06]  /*0c00*/  FMUL.RZ R0, R0, R7 ;  /* 0x0000000700007220 */ /* 0x000fcc000040c000 */
[----:B------:R-:W0:Y:S02]  /*0c10*/  F2I.U32.TRUNC.NTZ R0, R0 ;  /* 0x0000000000007305 */ /* 0x000e24000020f000 */
[----:B0-----:R-:W-:Y:S01]  /*0c20*/  LOP3.LUT R7, R0, 0xffff, RZ, 0xc0, !PT ;  /* 0x0000ffff00077812 */ /* 0x001fe200078ec0ff */
[----:B------:R-:W-:Y:S01]  /*0c30*/  @!P0 IMAD.MOV.U32 R7, RZ, RZ, -0x1 ;  /* 0xffffffffff078424 */ /* 0x000fe200078e00ff */
[----:B------:R-:W-:Y:S06]  /*0c40*/  RET.REL.NODEC R8 `(_Z16blendKernelBatchPhS_iii) ;  /* 0xfffffff008ec7950 */ /* 0x000fec0003c3ffff */
.L_x_0:
[----:B------:R-:W-:-:S00]  /*0c50*/  BRA `(.L_x_0) ;  /* 0xfffffffc00fc7947 */ /* 0x000fc0000383ffff */
[----:B------:R-:W-:-:S00]  /*0c60*/  NOP ;  /* 0x0000000000007918 */ /* 0x000fc00000000000 */
        /* <DEDUP_REMOVED lines=9> */
.L_x_1:


//--------------------- .nv.shared.reserved.0     --------------------------
	.section	.nv.shared.reserved.0,"aw",@nobits
	.weak		__nv_reservedSMEM_offset_0_alias
	.size		__nv_reservedSMEM_offset_0_alias, 0, 64
	.other		__nv_reservedSMEM_offset_0_alias,@"STO_CUDA_RESERVED_SHARED STV_DEFAULT"
__nv_reservedSMEM_offset_0_alias:
	.zero		0
	.zero		64


//--------------------- .nv.constant0._Z16blendKernelBatchPhS_iii --------------------------
	.section	.nv.constant0._Z16blendKernelBatchPhS_iii,"a",@progbits
	.sectionflags	@""
	.align	4
.nv.constant0._Z16blendKernelBatchPhS_iii:
	.zero		924


//--------------------- SYMBOLS --------------------------

	.type		.nv.reservedSmem.offset0,@object
	.size		.nv.reservedSmem.offset0,0x4
